	.headerflags	@"EF_CUDA_TEXMODE_UNIFIED EF_CUDA_64BIT_ADDRESS EF_CUDA_ACCELERATORS EF_CUDA_SM90 EF_CUDA_VIRTUAL_SM(EF_CUDA_SM90)"
	.elftype	@"ET_EXEC"


//--------------------- .nv.info                  --------------------------
	.section	.nv.info,"",@"SHT_CUDA_INFO"
	.align	4


	//----- nvinfo : EIATTR_REGCOUNT
	.align		4
        /*0000*/ 	.byte	0x04, 0x2f
        /*0002*/ 	.short	(.L_1 - .L_0)
	.align		4
.L_0:
        /*0004*/ 	.word	index@(triton_poi_fused_convolution_relu_15)
        /*0008*/ 	.word	0x0000000c


	//----- nvinfo : EIATTR_MIN_STACK_SIZE
	.align		4
.L_1:
        /*000c*/ 	.byte	0x04, 0x12
        /*000e*/ 	.short	(.L_3 - .L_2)
	.align		4
.L_2:
        /*0010*/ 	.word	index@(triton_poi_fused_convolution_relu_15)
        /*0014*/ 	.word	0x00000000


	//----- nvinfo : EIATTR_FRAME_SIZE
	.align		4
.L_3:
        /*0018*/ 	.byte	0x04, 0x11
        /*001a*/ 	.short	(.L_5 - .L_4)
	.align		4
.L_4:
        /*001c*/ 	.word	index@(triton_poi_fused_convolution_relu_15)
        /*0020*/ 	.word	0x00000000


	//----- nvinfo : EIATTR_MIN_STACK_SIZE
	.align		4
.L_5:
        /*0024*/ 	.byte	0x04, 0x12
        /*0026*/ 	.short	(.L_7 - .L_6)
	.align		4
.L_6:
        /*0028*/ 	.word	index@(triton_poi_fused_convolution_relu_15)
        /*002c*/ 	.word	0x00000000
.L_7:


//--------------------- .nv.info.triton_poi_fused_convolution_relu_15 --------------------------
	.section	.nv.info.triton_poi_fused_convolution_relu_15,"",@"SHT_CUDA_INFO"
	.sectionflags	@""
	.align	4


	//----- nvinfo : EIATTR_CUDA_API_VERSION
	.align		4
        /*0000*/ 	.byte	0x04, 0x37
        /*0002*/ 	.short	(.L_9 - .L_8)
.L_8:
        /*0004*/ 	.word	0x0000007c


	//----- nvinfo : EIATTR_KPARAM_INFO
	.align		4
.L_9:
        /*0008*/ 	.byte	0x04, 0x17
        /*000a*/ 	.short	(.L_11 - .L_10)
.L_10:
        /*000c*/ 	.word	0x00000000
        /*0010*/ 	.short	0x0002
        /*0012*/ 	.short	0x0010
        /*0014*/ 	.byte	0x00, 0xf0, 0x11, 0x00


	//----- nvinfo : EIATTR_KPARAM_INFO
	.align		4
.L_11:
        /*0018*/ 	.byte	0x04, 0x17
        /*001a*/ 	.short	(.L_13 - .L_12)
.L_12:
        /*001c*/ 	.word	0x00000000
        /*0020*/ 	.short	0x0001
        /*0022*/ 	.short	0x0008
        /*0024*/ 	.byte	0x00, 0xf4, 0x21, 0x00


	//----- nvinfo : EIATTR_KPARAM_INFO
	.align		4
.L_13:
        /*0028*/ 	.byte	0x04, 0x17
        /*002a*/ 	.short	(.L_15 - .L_14)
.L_14:
        /*002c*/ 	.word	0x00000000
        /*0030*/ 	.short	0x0000
        /*0032*/ 	.short	0x0000
        /*0034*/ 	.byte	0x00, 0xf4, 0x21, 0x00


	//----- nvinfo : EIATTR_SPARSE_MMA_MASK
	.align		4
.L_15:
        /*0038*/ 	.byte	0x03, 0x50
        /*003a*/ 	.short	0x0000


	//----- nvinfo : EIATTR_MAXREG_COUNT
	.align		4
        /*003c*/ 	.byte	0x03, 0x1b
        /*003e*/ 	.short	0x00ff


	//----- nvinfo : EIATTR_EXIT_INSTR_OFFSETS
	.align		4
        /*0040*/ 	.byte	0x04, 0x1c
        /*0042*/ 	.short	(.L_17 - .L_16)


	//   ....[0]....
.L_16:
        /*0044*/ 	.word	0x000001b0


	//   ....[1]....
        /*0048*/ 	.word	0x000001d0


	//----- nvinfo : EIATTR_REQNTID
	.align		4
.L_17:
        /*004c*/ 	.byte	0x04, 0x10
        /*004e*/ 	.short	(.L_19 - .L_18)
.L_18:
        /*0050*/ 	.word	0x00000100
        /*0054*/ 	.word	0x00000001
        /*0058*/ 	.word	0x00000001


	//----- nvinfo : EIATTR_CBANK_PARAM_SIZE
	.align		4
.L_19:
        /*005c*/ 	.byte	0x03, 0x19
        /*005e*/ 	.short	0x0014


	//----- nvinfo : EIATTR_PARAM_CBANK
	.align		4
        /*0060*/ 	.byte	0x04, 0x0a
        /*0062*/ 	.short	(.L_21 - .L_20)
	.align		4
.L_20:
        /*0064*/ 	.word	index@(.nv.constant0.triton_poi_fused_convolution_relu_15)
        /*0068*/ 	.short	0x0210
        /*006a*/ 	.short	0x0014


	//----- nvinfo : EIATTR_SW_WAR
	.align		4
.L_21:
        /*006c*/ 	.byte	0x04, 0x36
        /*006e*/ 	.short	(.L_23 - .L_22)
.L_22:
        /*0070*/ 	.word	0x00000008
.L_23:


//--------------------- .nv.callgraph             --------------------------
	.section	.nv.callgraph,"",@"SHT_CUDA_CALLGRAPH"
	.align	4
	.sectionentsize	8
	.align		4
        /*0000*/ 	.word	0x00000000
	.align		4
        /*0004*/ 	.word	0xffffffff
	.align		4
        /*0008*/ 	.word	0x00000000
	.align		4
        /*000c*/ 	.word	0xfffffffe
	.align		4
        /*0010*/ 	.word	0x00000000
	.align		4
        /*0014*/ 	.word	0xfffffffd
	.align		4
        /*0018*/ 	.word	0x00000000
	.align		4
        /*001c*/ 	.word	0xfffffffc


//--------------------- .text.triton_poi_fused_convolution_relu_15 --------------------------
	.section	.text.triton_poi_fused_convolution_relu_15,"ax",@progbits
	.align	128
        .global         triton_poi_fused_convolution_relu_15
        .type           triton_poi_fused_convolution_relu_15,@function
        .size           triton_poi_fused_convolution_relu_15,(.L_x_1 - triton_poi_fused_convolution_relu_15)
        .other          triton_poi_fused_convolution_relu_15,@"STO_CUDA_ENTRY STV_DEFAULT"
triton_poi_fused_convolution_relu_15:
.text.triton_poi_fused_convolution_relu_15:
[----:B------:R-:W0:Y:S02]  /*0000*/  LDC R1, c[0x0][0x28] ;  /* 0x00000a00ff017b82 */ /* 0x000e240000000800 */
[----:B------:R-:W1:Y:S01]  /*0010*/  S2R R0, SR_TID.X ;  /* 0x0000000000007919 */ /* 0x000e620000002100 */
[----:B------:R-:W2:Y:S01]  /*0020*/  LDC.64 R2, c[0x0][0x210] ;  /* 0x00008400ff027b82 */ /* 0x000ea20000000a00 */
[----:B------:R-:W-:Y:S01]  /*0030*/  ULDC.64 UR4, c[0x0][0x208] ;  /* 0x0000820000047ab9 */ /* 0x000fe20000000a00 */
[----:B------:R-:W3:Y:S06]  /*0040*/  S2R R7, SR_CTAID.X ;  /* 0x0000000000077919 */ /* 0x000eec0000002500 */
[----:B------:R-:W4:Y:S01]  /*0050*/  LDC.64 R4, c[0x0][0x218] ;  /* 0x00008600ff047b82 */ /* 0x000f220000000a00 */
[----:B-1----:R-:W-:Y:S01]  /*0060*/  IMAD.SHL.U32 R0, R0, 0x2, RZ ;  /* 0x0000000200007824 */ /* 0x002fe200078e00ff */
[----:B---3--:R-:W-:-:S04]  /*0070*/  SHF.R.S32.HI R6, RZ, 0x16, R7 ;  /* 0x00000016ff067819 */ /* 0x008fc80000011407 */
[----:B------:R-:W-:-:S05]  /*0080*/  LOP3.LUT R0, R0, 0x1fe, RZ, 0xc0, !PT ;  /* 0x000001fe00007812 */ /* 0x000fca00078ec0ff */
[----:B------:R-:W-:Y:S01]  /*0090*/  IMAD R7, R7, 0x200, R0 ;  /* 0x0000020007077824 */ /* 0x000fe200078e0200 */
[----:B------:R-:W-:-:S03]  /*00a0*/  SGXT R0, R6, 0x1 ;  /* 0x000000010600781a */ /* 0x000fc60000000200 */
[C---:B--2---:R-:W-:Y:S01]  /*00b0*/  IMAD.WIDE R2, R7.reuse, 0x4, R2 ;  /* 0x0000000407027825 */ /* 0x044fe200078e0202 */
[----:B------:R-:W-:Y:S02]  /*00c0*/  LEA.HI R0, R0, R7, RZ, 0x9 ;  /* 0x0000000700007211 */ /* 0x000fe400078f48ff */
[----:B------:R-:W-:Y:S02]  /*00d0*/  ISETP.GE.AND P2, PT, R7, 0x220800, PT ;  /* 0x002208000700780c */ /* 0x000fe40003f46270 */
[----:B------:R-:W-:-:S05]  /*00e0*/  LOP3.LUT R0, R0, 0xfffffe00, RZ, 0xc0, !PT ;  /* 0xfffffe0000007812 */ /* 0x000fca00078ec0ff */
[----:B------:R-:W-:Y:S01]  /*00f0*/  IMAD.IADD R9, R7, 0x1, -R0 ;  /* 0x0000000107097824 */ /* 0x000fe200078e0a00 */
[----:B------:R-:W-:-:S03]  /*0100*/  CS2R R6, SRZ ;  /* 0x0000000000067805 */ /* 0x000fc6000001ff00 */
[----:B----4-:R-:W-:Y:S01]  /*0110*/  IMAD.WIDE R4, R9, 0x4, R4 ;  /* 0x0000000409047825 */ /* 0x010fe200078e0204 */
[----:B------:R-:W-:Y:S02]  /*0120*/  CS2R R8, SRZ ;  /* 0x0000000000087805 */ /* 0x000fe4000001ff00 */
[----:B------:R-:W2:Y:S04]  /*0130*/  @!P2 LDG.E.64 R6, desc[UR4][R2.64] ;  /* 0x000000040206a981 */ /* 0x000ea8000c1e1b00 */
[----:B------:R-:W2:Y:S02]  /*0140*/  @!P2 LDG.E.EL.64 R8, desc[UR4][R4.64] ;  /* 0x000000040408a981 */ /* 0x000ea4000c2e1b00 */
[----:B--2---:R-:W-:Y:S01]  /*0150*/  FSETP.GEU.AND P0, PT, R6, -R8, PT ;  /* 0x800000080600720b */ /* 0x004fe20003f0e000 */
[----:B------:R-:W-:Y:S01]  /*0160*/  FADD R6, R8, R6 ;  /* 0x0000000608067221 */ /* 0x000fe20000000000 */
[----:B------:R-:W-:Y:S01]  /*0170*/  FADD R0, R9, R7 ;  /* 0x0000000709007221 */ /* 0x000fe20000000000 */
[----:B------:R-:W-:-:S03]  /*0180*/  FSETP.GEU.AND P1, PT, R7, -R9, PT ;  /* 0x800000090700720b */ /* 0x000fc60003f2e000 */
[----:B------:R-:W-:Y:S02]  /*0190*/  FSEL R6, R6, RZ, P0 ;  /* 0x000000ff06067208 */ /* 0x000fe40000000000 */
[----:B------:R-:W-:Y:S01]  /*01a0*/  FSEL R7, R0, RZ, P1 ;  /* 0x000000ff00077208 */ /* 0x000fe20000800000 */
[----:B------:R-:W-:Y:S07]  /*01b0*/  @P2 EXIT ;  /* 0x000000000000294d */ /* 0x000fee0003800000 */
[----:B------:R-:W-:Y:S01]  /*01c0*/  STG.E.64 desc[UR4][R2.64], R6 ;  /* 0x0000000602007986 */ /* 0x000fe2000c101b04 */
[----:B------:R-:W-:Y:S05]  /*01d0*/  EXIT ;  /* 0x000000000000794d */ /* 0x000fea0003800000 */
.L_x_0:
[----:B------:R-:W-:-:S00]  /*01e0*/  BRA `(.L_x_0) ;  /* 0xfffffffc00fc7947 */ /* 0x000fc0000383ffff */
[----:B------:R-:W-:-:S00]  /*01f0*/  NOP ;  /* 0x0000000000007918 */ /* 0x000fc00000000000 */
        /* <DEDUP_REMOVED lines=8> */
.L_x_1:


//--------------------- .nv.constant0.triton_poi_fused_convolution_relu_15 --------------------------
	.section	.nv.constant0.triton_poi_fused_convolution_relu_15,"a",@progbits
	.sectionflags	@""
	.align	4
.nv.constant0.triton_poi_fused_convolution_relu_15:
	.zero		548
